	.headerflags	@"EF_CUDA_TEXMODE_UNIFIED EF_CUDA_64BIT_ADDRESS EF_CUDA_SM89 EF_CUDA_VIRTUAL_SM(EF_CUDA_SM89)"
	.elftype	@"ET_EXEC"


//--------------------- .nv.info                  --------------------------
	.section	.nv.info,"",@"SHT_CUDA_INFO"
	.align	4


	//----- nvinfo : EIATTR_REGCOUNT
	.align		4
        /*0000*/ 	.byte	0x04, 0x2f
        /*0002*/ 	.short	(.L_1 - .L_0)
	.align		4
.L_0:
        /*0004*/ 	.word	index@(triton_per_fused_add_expand_mul_neg_pow_select_sum_unsqueeze_20)
        /*0008*/ 	.word	0x00000013


	//----- nvinfo : EIATTR_FRAME_SIZE
	.align		4
.L_1:
        /*000c*/ 	.byte	0x04, 0x11
        /*000e*/ 	.short	(.L_3 - .L_2)
	.align		4
.L_2:
        /*0010*/ 	.word	index@(triton_per_fused_add_expand_mul_neg_pow_select_sum_unsqueeze_20)
        /*0014*/ 	.word	0x00000000


	//----- nvinfo : EIATTR_MIN_STACK_SIZE
	.align		4
.L_3:
        /*0018*/ 	.byte	0x04, 0x12
        /*001a*/ 	.short	(.L_5 - .L_4)
	.align		4
.L_4:
        /*001c*/ 	.word	index@(triton_per_fused_add_expand_mul_neg_pow_select_sum_unsqueeze_20)
        /*0020*/ 	.word	0x00000000
.L_5:


//--------------------- .nv.info.triton_per_fused_add_expand_mul_neg_pow_select_sum_unsqueeze_20 --------------------------
	.section	.nv.info.triton_per_fused_add_expand_mul_neg_pow_select_sum_unsqueeze_20,"",@"SHT_CUDA_INFO"
	.sectionflags	@""
	.align	4


	//----- nvinfo : EIATTR_CUDA_API_VERSION
	.align		4
        /*0000*/ 	.byte	0x04, 0x37
        /*0002*/ 	.short	(.L_7 - .L_6)
.L_6:
        /*0004*/ 	.word	0x00000080


	//----- nvinfo : EIATTR_PARAM_CBANK
	.align		4
.L_7:
        /*0008*/ 	.byte	0x04, 0x0a
        /*000a*/ 	.short	(.L_9 - .L_8)
	.align		4
.L_8:
        /*000c*/ 	.word	index@(.nv.constant0.triton_per_fused_add_expand_mul_neg_pow_select_sum_unsqueeze_20)
        /*0010*/ 	.short	0x0160
        /*0012*/ 	.short	0x0030


	//----- nvinfo : EIATTR_CBANK_PARAM_SIZE
	.align		4
.L_9:
        /*0014*/ 	.byte	0x03, 0x19
        /*0016*/ 	.short	0x0030


	//----- nvinfo : EIATTR_KPARAM_INFO
	.align		4
        /*0018*/ 	.byte	0x04, 0x17
        /*001a*/ 	.short	(.L_11 - .L_10)
.L_10:
        /*001c*/ 	.word	0x00000000
        /*0020*/ 	.short	0x0005
        /*0022*/ 	.short	0x0028
        /*0024*/ 	.byte	0x00, 0xf4, 0x21, 0x00


	//----- nvinfo : EIATTR_KPARAM_INFO
	.align		4
.L_11:
        /*0028*/ 	.byte	0x04, 0x17
        /*002a*/ 	.short	(.L_13 - .L_12)
.L_12:
        /*002c*/ 	.word	0x00000000
        /*0030*/ 	.short	0x0004
        /*0032*/ 	.short	0x0020
        /*0034*/ 	.byte	0x00, 0xf0, 0x11, 0x00


	//----- nvinfo : EIATTR_KPARAM_INFO
	.align		4
.L_13:
        /*0038*/ 	.byte	0x04, 0x17
        /*003a*/ 	.short	(.L_15 - .L_14)
.L_14:
        /*003c*/ 	.word	0x00000000
        /*0040*/ 	.short	0x0003
        /*0042*/ 	.short	0x0018
        /*0044*/ 	.byte	0x00, 0xf4, 0x21, 0x00


	//----- nvinfo : EIATTR_KPARAM_INFO
	.align		4
.L_15:
        /*0048*/ 	.byte	0x04, 0x17
        /*004a*/ 	.short	(.L_17 - .L_16)
.L_16:
        /*004c*/ 	.word	0x00000000
        /*0050*/ 	.short	0x0002
        /*0052*/ 	.short	0x0010
        /*0054*/ 	.byte	0x00, 0xf4, 0x21, 0x00


	//----- nvinfo : EIATTR_KPARAM_INFO
	.align		4
.L_17:
        /*0058*/ 	.byte	0x04, 0x17
        /*005a*/ 	.short	(.L_19 - .L_18)
.L_18:
        /*005c*/ 	.word	0x00000000
        /*0060*/ 	.short	0x0001
        /*0062*/ 	.short	0x0008
        /*0064*/ 	.byte	0x00, 0xf4, 0x21, 0x00


	//----- nvinfo : EIATTR_KPARAM_INFO
	.align		4
.L_19:
        /*0068*/ 	.byte	0x04, 0x17
        /*006a*/ 	.short	(.L_21 - .L_20)
.L_20:
        /*006c*/ 	.word	0x00000000
        /*0070*/ 	.short	0x0000
        /*0072*/ 	.short	0x0000
        /*0074*/ 	.byte	0x00, 0xf4, 0x21, 0x00


	//----- nvinfo : EIATTR_MAXREG_COUNT
	.align		4
.L_21:
        /*0078*/ 	.byte	0x03, 0x1b
        /*007a*/ 	.short	0x00ff


	//----- nvinfo : EIATTR_COOP_GROUP_MASK_REGIDS
	.align		4
        /*007c*/ 	.byte	0x04, 0x29
        /*007e*/ 	.short	(.L_23 - .L_22)


	//   ....[0]....
.L_22:
        /*0080*/ 	.word	0xffffffff


	//   ....[1]....
        /*0084*/ 	.word	0xffffffff


	//   ....[2]....
        /*0088*/ 	.word	0xffffffff


	//   ....[3]....
        /*008c*/ 	.word	0xffffffff


	//   ....[4]....
        /*0090*/ 	.word	0xffffffff


	//   ....[5]....
        /*0094*/ 	.word	0xffffffff


	//----- nvinfo : EIATTR_COOP_GROUP_INSTR_OFFSETS
	.align		4
.L_23:
        /*0098*/ 	.byte	0x04, 0x28
        /*009a*/ 	.short	(.L_25 - .L_24)


	//   ....[0]....
.L_24:
        /*009c*/ 	.word	0x00000110


	//   ....[1]....
        /*00a0*/ 	.word	0x00000130


	//   ....[2]....
        /*00a4*/ 	.word	0x00000150


	//   ....[3]....
        /*00a8*/ 	.word	0x00000170


	//   ....[4]....
        /*00ac*/ 	.word	0x00000190


	//   ....[5]....
        /*00b0*/ 	.word	0x00000230


	//----- nvinfo : EIATTR_EXIT_INSTR_OFFSETS
	.align		4
.L_25:
        /*00b4*/ 	.byte	0x04, 0x1c
        /*00b6*/ 	.short	(.L_27 - .L_26)


	//   ....[0]....
.L_26:
        /*00b8*/ 	.word	0x00000300


	//----- nvinfo : EIATTR_REQNTID
	.align		4
.L_27:
        /*00bc*/ 	.byte	0x04, 0x10
        /*00be*/ 	.short	(.L_29 - .L_28)
.L_28:
        /*00c0*/ 	.word	0x00000040
        /*00c4*/ 	.word	0x00000001
        /*00c8*/ 	.word	0x00000001
.L_29:


//--------------------- .nv.callgraph             --------------------------
	.section	.nv.callgraph,"",@"SHT_CUDA_CALLGRAPH"
	.align	4
	.sectionentsize	8
	.align		4
        /*0000*/ 	.word	0x00000000
	.align		4
        /*0004*/ 	.word	0xffffffff
	.align		4
        /*0008*/ 	.word	0x00000000
	.align		4
        /*000c*/ 	.word	0xfffffffe
	.align		4
        /*0010*/ 	.word	0x00000000
	.align		4
        /*0014*/ 	.word	0xfffffffd
	.align		4
        /*0018*/ 	.word	0x00000000
	.align		4
        /*001c*/ 	.word	0xfffffffc


//--------------------- .nv.rel.action            --------------------------
	.section	.nv.rel.action,"",@"SHT_CUDA_RELOCINFO"
	.align	8
	.sectionentsize	8
        /*0000*/ 	.byte	0x73, 0x00, 0x00, 0x00, 0x00, 0x00, 0x00, 0x00, 0x00, 0x00, 0x00, 0x11, 0x25, 0x00, 0x05, 0x36


//--------------------- .nv.constant0.triton_per_fused_add_expand_mul_neg_pow_select_sum_unsqueeze_20 --------------------------
	.section	.nv.constant0.triton_per_fused_add_expand_mul_neg_pow_select_sum_unsqueeze_20,"a",@progbits
	.sectionflags	@""
	.align	4
.nv.constant0.triton_per_fused_add_expand_mul_neg_pow_select_sum_unsqueeze_20:
	.zero		400


//--------------------- .text.triton_per_fused_add_expand_mul_neg_pow_select_sum_unsqueeze_20 --------------------------
	.section	.text.triton_per_fused_add_expand_mul_neg_pow_select_sum_unsqueeze_20,"ax",@progbits
	.sectionflags	@"SHF_BARRIERS=1"
	.sectioninfo	@"SHI_REGISTERS=19"
	.align	128
        .global         triton_per_fused_add_expand_mul_neg_pow_select_sum_unsqueeze_20
        .type           triton_per_fused_add_expand_mul_neg_pow_select_sum_unsqueeze_20,@function
        .size           triton_per_fused_add_expand_mul_neg_pow_select_sum_unsqueeze_20,(.L_x_1 - triton_per_fused_add_expand_mul_neg_pow_select_sum_unsqueeze_20)
        .other          triton_per_fused_add_expand_mul_neg_pow_select_sum_unsqueeze_20,@"STO_CUDA_ENTRY STV_DEFAULT"
triton_per_fused_add_expand_mul_neg_pow_select_sum_unsqueeze_20:
.text.triton_per_fused_add_expand_mul_neg_pow_select_sum_unsqueeze_20:
[----:B------:R-:W-:Y:S02]  /*0000*/  MOV R1, c[0x0][0x28] ;  /* 0x00000a0000017a02 */ /* 0x000fe40000000f00 */
[----:B------:R-:W0:Y:S01]  /*0010*/  S2R R16, SR_TID.X ;  /* 0x0000000000107919 */ /* 0x000e220000002100 */
[----:B------:R-:W-:Y:S01]  /*0020*/  MOV R3, 0x4 ;  /* 0x0000000400037802 */ /* 0x000fe20000000f00 */
[----:B------:R-:W-:Y:S01]  /*0030*/  ULDC.64 UR4, c[0x0][0x118] ;  /* 0x0000460000047ab9 */ /* 0x000fe20000000a00 */
[----:B0-----:R-:W-:-:S05]  /*0040*/  LOP3.LUT R2, R16, 0x3f, RZ, 0xc0, !PT ;  /* 0x0000003f10027812 */ /* 0x001fca00078ec0ff */
[----:B------:R-:W-:-:S04]  /*0050*/  IMAD.WIDE.U32 R4, R2, R3, c[0x0][0x168] ;  /* 0x00005a0002047625 */ /* 0x000fc800078e0003 */
[CC--:B------:R-:W-:Y:S02]  /*0060*/  IMAD.WIDE.U32 R6, R2.reuse, R3.reuse, c[0x0][0x170] ;  /* 0x00005c0002067625 */ /* 0x0c0fe400078e0003 */
[----:B------:R-:W2:Y:S04]  /*0070*/  LDG.E R4, [R4.64] ;  /* 0x0000000404047981 */ /* 0x000ea8000c1e1900 */
[----:B------:R-:W2:Y:S01]  /*0080*/  LDG.E R7, [R6.64+0x1c00] ;  /* 0x001c000406077981 */ /* 0x000ea2000c1e1900 */
[----:B------:R-:W-:Y:S01]  /*0090*/  MOV R8, c[0x0][0x178] ;  /* 0x00005e0000087a02 */ /* 0x000fe20000000f00 */
[----:B------:R-:W-:Y:S01]  /*00a0*/  IMAD.WIDE.U32 R2, R2, R3, c[0x0][0x160] ;  /* 0x0000580002027625 */ /* 0x000fe200078e0003 */
[----:B------:R-:W-:-:S04]  /*00b0*/  MOV R9, c[0x0][0x17c] ;  /* 0x00005f0000097a02 */ /* 0x000fc80000000f00 */
[----:B------:R-:W3:Y:S04]  /*00c0*/  LDG.E R11, [R2.64] ;  /* 0x00000004020b7981 */ /* 0x000ee8000c1e1900 */
[----:B------:R0:W4:Y:S01]  /*00d0*/  LDG.E R8, [R8.64] ;  /* 0x0000000408087981 */ /* 0x000122000c1e1900 */
[C---:B------:R-:W-:Y:S02]  /*00e0*/  LOP3.LUT P0, RZ, R16.reuse, 0x1f, RZ, 0xc0, !PT ;  /* 0x0000001f10ff7812 */ /* 0x040fe4000780c0ff */
[----:B------:R-:W-:Y:S01]  /*00f0*/  ISETP.GE.AND P1, PT, R16, 0x2, PT ;  /* 0x000000021000780c */ /* 0x000fe20003f26270 */
[----:B--2---:R-:W-:-:S05]  /*0100*/  FMUL R0, R4, R7 ;  /* 0x0000000704007220 */ /* 0x004fca0000400000 */
[----:B------:R-:W1:Y:S02]  /*0110*/  SHFL.BFLY PT, R13, R0, 0x10, 0x1f ;  /* 0x0e001f00000d7f89 */ /* 0x000e6400000e0000 */
[----:B-1----:R-:W-:-:S05]  /*0120*/  FFMA R13, R4, R7, R13 ;  /* 0x00000007040d7223 */ /* 0x002fca000000000d */
[----:B------:R-:W1:Y:S02]  /*0130*/  SHFL.BFLY PT, R10, R13, 0x8, 0x1f ;  /* 0x0d001f000d0a7f89 */ /* 0x000e6400000e0000 */
[----:B-1----:R-:W-:-:S05]  /*0140*/  FADD R10, R13, R10 ;  /* 0x0000000a0d0a7221 */ /* 0x002fca0000000000 */
[----:B------:R-:W1:Y:S02]  /*0150*/  SHFL.BFLY PT, R5, R10, 0x4, 0x1f ;  /* 0x0c801f000a057f89 */ /* 0x000e6400000e0000 */
[----:B-1----:R-:W-:-:S05]  /*0160*/  FADD R5, R10, R5 ;  /* 0x000000050a057221 */ /* 0x002fca0000000000 */
[----:B------:R-:W1:Y:S02]  /*0170*/  SHFL.BFLY PT, R6, R5, 0x2, 0x1f ;  /* 0x0c401f0005067f89 */ /* 0x000e6400000e0000 */
[----:B-1----:R-:W-:-:S05]  /*0180*/  FADD R6, R5, R6 ;  /* 0x0000000605067221 */ /* 0x002fca0000000000 */
[----:B0-----:R-:W0:Y:S01]  /*0190*/  SHFL.BFLY PT, R9, R6, 0x1, 0x1f ;  /* 0x0c201f0006097f89 */ /* 0x001e2200000e0000 */
[----:B------:R-:W-:-:S04]  /*01a0*/  SHF.R.U32.HI R0, RZ, 0x3, R16 ;  /* 0x00000003ff007819 */ /* 0x000fc80000011610 */
[----:B------:R-:W-:Y:S01]  /*01b0*/  LOP3.LUT R12, R0, 0x4, RZ, 0xc0, !PT ;  /* 0x00000004000c7812 */ /* 0x000fe200078ec0ff */
[----:B0-----:R-:W-:-:S05]  /*01c0*/  FADD R9, R6, R9 ;  /* 0x0000000906097221 */ /* 0x001fca0000000000 */
[----:B------:R-:W-:Y:S04]  /*01d0*/  @!P0 STS [R12], R9 ;  /* 0x000000090c008388 */ /* 0x000fe80000000800 */
[----:B------:R-:W-:Y:S06]  /*01e0*/  BAR.SYNC.DEFER_BLOCKING 0x0 ;  /* 0x0000000000007b1d */ /* 0x000fec0000010000 */
[----:B------:R-:W0:Y:S01]  /*01f0*/  @!P1 LDS R14, [R16.X4] ;  /* 0x00000000100e9984 */ /* 0x000e220000004800 */
[----:B------:R-:W-:-:S04]  /*0200*/  LOP3.LUT R0, R16, 0x1, RZ, 0xc0, !PT ;  /* 0x0000000110007812 */ /* 0x000fc800078ec0ff */
[----:B------:R-:W-:-:S04]  /*0210*/  ISETP.NE.U32.AND P0, PT, R0, 0x1, PT ;  /* 0x000000010000780c */ /* 0x000fc80003f05070 */
[----:B------:R-:W-:Y:S01]  /*0220*/  ISETP.LT.AND P0, PT, R16, 0x2, P0 ;  /* 0x000000021000780c */ /* 0x000fe20000701270 */
[----:B0-----:R-:W0:Y:S02]  /*0230*/  SHFL.BFLY PT, R5, R14, 0x1, 0x1f ;  /* 0x0c201f000e057f89 */ /* 0x001e2400000e0000 */
[----:B0-----:R-:W-:-:S10]  /*0240*/  FADD R5, R14, R5 ;  /* 0x000000050e057221 */ /* 0x001fd40000000000 */
[----:B------:R-:W-:Y:S04]  /*0250*/  @P0 STS [R16.X4], R5 ;  /* 0x0000000510000388 */ /* 0x000fe80000004800 */
[----:B------:R-:W-:Y:S06]  /*0260*/  BAR.SYNC.DEFER_BLOCKING 0x0 ;  /* 0x0000000000007b1d */ /* 0x000fec0000010000 */
[----:B------:R-:W0:Y:S01]  /*0270*/  LDS R0, [RZ] ;  /* 0x00000000ff007984 */ /* 0x000e220000000800 */
[C---:B----4-:R-:W-:Y:S01]  /*0280*/  FADD R6, R8.reuse, R8 ;  /* 0x0000000808067221 */ /* 0x050fe20000000000 */
[----:B------:R-:W-:Y:S01]  /*0290*/  FMUL R9, R8, R8 ;  /* 0x0000000808097220 */ /* 0x000fe20000400000 */
[----:B------:R-:W-:-:S02]  /*02a0*/  FADD R7, R7, R7 ;  /* 0x0000000707077221 */ /* 0x000fc40000000000 */
[----:B---3--:R-:W-:Y:S01]  /*02b0*/  FFMA R6, R4, R6, R11 ;  /* 0x0000000604067223 */ /* 0x008fe2000000000b */
[----:B0-----:R-:W-:-:S04]  /*02c0*/  FFMA R0, R0, -2, RZ ;  /* 0xc000000000007823 */ /* 0x001fc800000000ff */
[----:B------:R-:W-:-:S04]  /*02d0*/  FMUL R9, R0, R9 ;  /* 0x0000000900097220 */ /* 0x000fc80000400000 */
[----:B------:R-:W-:-:S05]  /*02e0*/  FFMA R7, R9, R7, R6 ;  /* 0x0000000709077223 */ /* 0x000fca0000000006 */
[----:B------:R-:W-:Y:S01]  /*02f0*/  STG.E [R2.64], R7 ;  /* 0x0000000702007986 */ /* 0x000fe2000c101904 */
[----:B------:R-:W-:Y:S05]  /*0300*/  EXIT ;  /* 0x000000000000794d */ /* 0x000fea0003800000 */
.L_x_0:
[----:B------:R-:W-:-:S00]  /*0310*/  BRA `(.L_x_0) ;  /* 0xfffffff000007947 */ /* 0x000fc0000383ffff */
[----:B------:R-:W-:-:S00]  /*0320*/  NOP ;  /* 0x0000000000007918 */ /* 0x000fc00000000000 */
        /* <DEDUP_REMOVED lines=13> */
.L_x_1:


//--------------------- .nv.shared.triton_per_fused_add_expand_mul_neg_pow_select_sum_unsqueeze_20 --------------------------
	.section	.nv.shared.triton_per_fused_add_expand_mul_neg_pow_select_sum_unsqueeze_20,"aw",@nobits
	.sectionflags	@""
	.align	16
